	.target	sm_90a

	.elftype	@"ET_EXEC"


//--------------------- .note.nv.tkinfo           --------------------------
	.section	.note.nv.tkinfo,"",@"SHT_NOTE"
	.sectionflags	@"SHF_NOTE_NV_TKINFO"
	.tkinfo
        /*0018*/ 	.word	0x00000002
        /*0030*/ 	.string	""
        /*0030*/ 	.string	"ptxas"
        /*0030*/ 	.string	"Cuda compilation tools, release 13.0, V13.0.88"
        /*0030*/ 	.string	"Build cuda_13.0.r13.0/compiler.36424714_0"
        /*0030*/ 	.string	"-arch sm_90a -m 64 "



//--------------------- .note.nv.cuinfo           --------------------------
	.section	.note.nv.cuinfo,"",@"SHT_NOTE"
	.sectionflags	@"SHF_NOTE_NV_CUINFO"
        /*0018*/ 	.short	0x0002
        /*001a*/ 	.short	0x005a
        /*001c*/ 	.short	0x0082
	.zero		2


//--------------------- .nv.info                  --------------------------
	.section	.nv.info,"",@"SHT_CUDA_INFO"
	.align	4


	//----- nvinfo : EIATTR_REGCOUNT
	.align		4
        /*0000*/ 	.byte	0x04, 0x2f
        /*0002*/ 	.short	(.L_1 - .L_0)
	.align		4
.L_0:
        /*0004*/ 	.word	index@(_ZN17fastertransformer13ban_bad_wordsI6__halfEEvPT_PKiS5_iiS5_mbiim)
        /*0008*/ 	.word	0x00000017


	//----- nvinfo : EIATTR_FRAME_SIZE
	.align		4
.L_1:
        /*000c*/ 	.byte	0x04, 0x11
        /*000e*/ 	.short	(.L_3 - .L_2)
	.align		4
.L_2:
        /*0010*/ 	.word	index@(_ZN17fastertransformer13ban_bad_wordsI6__halfEEvPT_PKiS5_iiS5_mbiim)
        /*0014*/ 	.word	0x00000000


	//----- nvinfo : EIATTR_REGCOUNT
	.align		4
.L_3:
        /*0018*/ 	.byte	0x04, 0x2f
        /*001a*/ 	.short	(.L_5 - .L_4)
	.align		4
.L_4:
        /*001c*/ 	.word	index@(_ZN17fastertransformer13ban_bad_wordsIfEEvPT_PKiS4_iiS4_mbiim)
        /*0020*/ 	.word	0x00000017


	//----- nvinfo : EIATTR_FRAME_SIZE
	.align		4
.L_5:
        /*0024*/ 	.byte	0x04, 0x11
        /*0026*/ 	.short	(.L_7 - .L_6)
	.align		4
.L_6:
        /*0028*/ 	.word	index@(_ZN17fastertransformer13ban_bad_wordsIfEEvPT_PKiS4_iiS4_mbiim)
        /*002c*/ 	.word	0x00000000


	//----- nvinfo : EIATTR_MIN_STACK_SIZE
	.align		4
.L_7:
        /*0030*/ 	.byte	0x04, 0x12
        /*0032*/ 	.short	(.L_9 - .L_8)
	.align		4
.L_8:
        /*0034*/ 	.word	index@(_ZN17fastertransformer13ban_bad_wordsIfEEvPT_PKiS4_iiS4_mbiim)
        /*0038*/ 	.word	0x00000000


	//----- nvinfo : EIATTR_MIN_STACK_SIZE
	.align		4
.L_9:
        /*003c*/ 	.byte	0x04, 0x12
        /*003e*/ 	.short	(.L_11 - .L_10)
	.align		4
.L_10:
        /*0040*/ 	.word	index@(_ZN17fastertransformer13ban_bad_wordsI6__halfEEvPT_PKiS5_iiS5_mbiim)
        /*0044*/ 	.word	0x00000000
.L_11:


//--------------------- .nv.compat                --------------------------
	.section	.nv.compat,"",@"SHT_CUDA_COMPAT_INFO"
	.align	4
        /*0000*/ 	.byte	0x02, 0x09, 0x01, 0x00, 0x02, 0x02, 0x01, 0x00, 0x02, 0x05, 0x05, 0x00, 0x03, 0x07, 0x01, 0x01
        /*0010*/ 	.byte	0x02, 0x03, 0x00, 0x00, 0x02, 0x06, 0x01, 0x00, 0x04, 0x0b, 0x08, 0x00, 0x00, 0x00, 0x00, 0x00
        /*0020*/ 	.byte	0x00, 0x00, 0x00, 0x00


//--------------------- .nv.info._ZN17fastertransformer13ban_bad_wordsIfEEvPT_PKiS4_iiS4_mbiim --------------------------
	.section	.nv.info._ZN17fastertransformer13ban_bad_wordsIfEEvPT_PKiS4_iiS4_mbiim,"",@"SHT_CUDA_INFO"
	.sectionflags	@""
	.align	4


	//----- nvinfo : EIATTR_CUDA_API_VERSION
	.align		4
        /*0000*/ 	.byte	0x04, 0x37
        /*0002*/ 	.short	(.L_13 - .L_12)
.L_12:
        /*0004*/ 	.word	0x00000082


	//----- nvinfo : EIATTR_KPARAM_INFO
	.align		4
.L_13:
        /*0008*/ 	.byte	0x04, 0x17
        /*000a*/ 	.short	(.L_15 - .L_14)
.L_14:
        /*000c*/ 	.word	0x00000000
        /*0010*/ 	.short	0x000a
        /*0012*/ 	.short	0x0040
        /*0014*/ 	.byte	0x00, 0xf0, 0x21, 0x00


	//----- nvinfo : EIATTR_KPARAM_INFO
	.align		4
.L_15:
        /*0018*/ 	.byte	0x04, 0x17
        /*001a*/ 	.short	(.L_17 - .L_16)
.L_16:
        /*001c*/ 	.word	0x00000000
        /*0020*/ 	.short	0x0009
        /*0022*/ 	.short	0x0038
        /*0024*/ 	.byte	0x00, 0xf0, 0x11, 0x00


	//----- nvinfo : EIATTR_KPARAM_INFO
	.align		4
.L_17:
        /*0028*/ 	.byte	0x04, 0x17
        /*002a*/ 	.short	(.L_19 - .L_18)
.L_18:
        /*002c*/ 	.word	0x00000000
        /*0030*/ 	.short	0x0008
        /*0032*/ 	.short	0x0034
        /*0034*/ 	.byte	0x00, 0xf0, 0x11, 0x00


	//----- nvinfo : EIATTR_KPARAM_INFO
	.align		4
.L_19:
        /*0038*/ 	.byte	0x04, 0x17
        /*003a*/ 	.short	(.L_21 - .L_20)
.L_20:
        /*003c*/ 	.word	0x00000000
        /*0040*/ 	.short	0x0007
        /*0042*/ 	.short	0x0030
        /*0044*/ 	.byte	0x00, 0xf0, 0x05, 0x00


	//----- nvinfo : EIATTR_KPARAM_INFO
	.align		4
.L_21:
        /*0048*/ 	.byte	0x04, 0x17
        /*004a*/ 	.short	(.L_23 - .L_22)
.L_22:
        /*004c*/ 	.word	0x00000000
        /*0050*/ 	.short	0x0006
        /*0052*/ 	.short	0x0028
        /*0054*/ 	.byte	0x00, 0xf0, 0x21, 0x00


	//----- nvinfo : EIATTR_KPARAM_INFO
	.align		4
.L_23:
        /*0058*/ 	.byte	0x04, 0x17
        /*005a*/ 	.short	(.L_25 - .L_24)
.L_24:
        /*005c*/ 	.word	0x00000000
        /*0060*/ 	.short	0x0005
        /*0062*/ 	.short	0x0020
        /*0064*/ 	.byte	0x00, 0xf0, 0x21, 0x00


	//----- nvinfo : EIATTR_KPARAM_INFO
	.align		4
.L_25:
        /*0068*/ 	.byte	0x04, 0x17
        /*006a*/ 	.short	(.L_27 - .L_26)
.L_26:
        /*006c*/ 	.word	0x00000000
        /*0070*/ 	.short	0x0004
        /*0072*/ 	.short	0x001c
        /*0074*/ 	.byte	0x00, 0xf0, 0x11, 0x00


	//----- nvinfo : EIATTR_KPARAM_INFO
	.align		4
.L_27:
        /*0078*/ 	.byte	0x04, 0x17
        /*007a*/ 	.short	(.L_29 - .L_28)
.L_28:
        /*007c*/ 	.word	0x00000000
        /*0080*/ 	.short	0x0003
        /*0082*/ 	.short	0x0018
        /*0084*/ 	.byte	0x00, 0xf0, 0x11, 0x00


	//----- nvinfo : EIATTR_KPARAM_INFO
	.align		4
.L_29:
        /*0088*/ 	.byte	0x04, 0x17
        /*008a*/ 	.short	(.L_31 - .L_30)
.L_30:
        /*008c*/ 	.word	0x00000000
        /*0090*/ 	.short	0x0002
        /*0092*/ 	.short	0x0010
        /*0094*/ 	.byte	0x00, 0xf0, 0x21, 0x00


	//----- nvinfo : EIATTR_KPARAM_INFO
	.align		4
.L_31:
        /*0098*/ 	.byte	0x04, 0x17
        /*009a*/ 	.short	(.L_33 - .L_32)
.L_32:
        /*009c*/ 	.word	0x00000000
        /*00a0*/ 	.short	0x0001
        /*00a2*/ 	.short	0x0008
        /*00a4*/ 	.byte	0x00, 0xf0, 0x21, 0x00


	//----- nvinfo : EIATTR_KPARAM_INFO
	.align		4
.L_33:
        /*00a8*/ 	.byte	0x04, 0x17
        /*00aa*/ 	.short	(.L_35 - .L_34)
.L_34:
        /*00ac*/ 	.word	0x00000000
        /*00b0*/ 	.short	0x0000
        /*00b2*/ 	.short	0x0000
        /*00b4*/ 	.byte	0x00, 0xf0, 0x21, 0x00


	//----- nvinfo : EIATTR_SPARSE_MMA_MASK
	.align		4
.L_35:
        /*00b8*/ 	.byte	0x03, 0x50
        /*00ba*/ 	.short	0x0000


	//----- nvinfo : EIATTR_MAXREG_COUNT
	.align		4
        /*00bc*/ 	.byte	0x03, 0x1b
        /*00be*/ 	.short	0x00ff


	//----- nvinfo : EIATTR_MERCURY_ISA_VERSION
	.align		4
        /*00c0*/ 	.byte	0x03, 0x5f
        /*00c2*/ 	.short	0x0101


	//----- nvinfo : EIATTR_EXIT_INSTR_OFFSETS
	.align		4
        /*00c4*/ 	.byte	0x04, 0x1c
        /*00c6*/ 	.short	(.L_37 - .L_36)


	//   ....[0]....
.L_36:
        /*00c8*/ 	.word	0x000002a0


	//   ....[1]....
        /*00cc*/ 	.word	0x00000340


	//   ....[2]....
        /*00d0*/ 	.word	0x000008f0


	//   ....[3]....
        /*00d4*/ 	.word	0x00000960


	//   ....[4]....
        /*00d8*/ 	.word	0x000009e0


	//----- nvinfo : EIATTR_CRS_STACK_SIZE
	.align		4
.L_37:
        /*00dc*/ 	.byte	0x04, 0x1e
        /*00de*/ 	.short	(.L_39 - .L_38)
.L_38:
        /*00e0*/ 	.word	0x00000000


	//----- nvinfo : EIATTR_CBANK_PARAM_SIZE
	.align		4
.L_39:
        /*00e4*/ 	.byte	0x03, 0x19
        /*00e6*/ 	.short	0x0048


	//----- nvinfo : EIATTR_PARAM_CBANK
	.align		4
        /*00e8*/ 	.byte	0x04, 0x0a
        /*00ea*/ 	.short	(.L_41 - .L_40)
	.align		4
.L_40:
        /*00ec*/ 	.word	index@(.nv.constant0._ZN17fastertransformer13ban_bad_wordsIfEEvPT_PKiS4_iiS4_mbiim)
        /*00f0*/ 	.short	0x0210
        /*00f2*/ 	.short	0x0048


	//----- nvinfo : EIATTR_SW_WAR
	.align		4
.L_41:
        /*00f4*/ 	.byte	0x04, 0x36
        /*00f6*/ 	.short	(.L_43 - .L_42)
.L_42:
        /*00f8*/ 	.word	0x00000008
.L_43:


//--------------------- .nv.info._ZN17fastertransformer13ban_bad_wordsI6__halfEEvPT_PKiS5_iiS5_mbiim --------------------------
	.section	.nv.info._ZN17fastertransformer13ban_bad_wordsI6__halfEEvPT_PKiS5_iiS5_mbiim,"",@"SHT_CUDA_INFO"
	.sectionflags	@""
	.align	4


	//----- nvinfo : EIATTR_CUDA_API_VERSION
	.align		4
        /*0000*/ 	.byte	0x04, 0x37
        /*0002*/ 	.short	(.L_45 - .L_44)
.L_44:
        /*0004*/ 	.word	0x00000082


	//----- nvinfo : EIATTR_KPARAM_INFO
	.align		4
.L_45:
        /*0008*/ 	.byte	0x04, 0x17
        /*000a*/ 	.short	(.L_47 - .L_46)
.L_46:
        /*000c*/ 	.word	0x00000000
        /*0010*/ 	.short	0x000a
        /*0012*/ 	.short	0x0040
        /*0014*/ 	.byte	0x00, 0xf0, 0x21, 0x00


	//----- nvinfo : EIATTR_KPARAM_INFO
	.align		4
.L_47:
        /*0018*/ 	.byte	0x04, 0x17
        /*001a*/ 	.short	(.L_49 - .L_48)
.L_48:
        /*001c*/ 	.word	0x00000000
        /*0020*/ 	.short	0x0009
        /*0022*/ 	.short	0x0038
        /*0024*/ 	.byte	0x00, 0xf0, 0x11, 0x00


	//----- nvinfo : EIATTR_KPARAM_INFO
	.align		4
.L_49:
        /*0028*/ 	.byte	0x04, 0x17
        /*002a*/ 	.short	(.L_51 - .L_50)
.L_50:
        /*002c*/ 	.word	0x00000000
        /*0030*/ 	.short	0x0008
        /*0032*/ 	.short	0x0034
        /*0034*/ 	.byte	0x00, 0xf0, 0x11, 0x00


	//----- nvinfo : EIATTR_KPARAM_INFO
	.align		4
.L_51:
        /*0038*/ 	.byte	0x04, 0x17
        /*003a*/ 	.short	(.L_53 - .L_52)
.L_52:
        /*003c*/ 	.word	0x00000000
        /*0040*/ 	.short	0x0007
        /*0042*/ 	.short	0x0030
        /*0044*/ 	.byte	0x00, 0xf0, 0x05, 0x00


	//----- nvinfo : EIATTR_KPARAM_INFO
	.align		4
.L_53:
        /*0048*/ 	.byte	0x04, 0x17
        /*004a*/ 	.short	(.L_55 - .L_54)
.L_54:
        /*004c*/ 	.word	0x00000000
        /*0050*/ 	.short	0x0006
        /*0052*/ 	.short	0x0028
        /*0054*/ 	.byte	0x00, 0xf0, 0x21, 0x00


	//----- nvinfo : EIATTR_KPARAM_INFO
	.align		4
.L_55:
        /*0058*/ 	.byte	0x04, 0x17
        /*005a*/ 	.short	(.L_57 - .L_56)
.L_56:
        /*005c*/ 	.word	0x00000000
        /*0060*/ 	.short	0x0005
        /*0062*/ 	.short	0x0020
        /*0064*/ 	.byte	0x00, 0xf0, 0x21, 0x00


	//----- nvinfo : EIATTR_KPARAM_INFO
	.align		4
.L_57:
        /*0068*/ 	.byte	0x04, 0x17
        /*006a*/ 	.short	(.L_59 - .L_58)
.L_58:
        /*006c*/ 	.word	0x00000000
        /*0070*/ 	.short	0x0004
        /*0072*/ 	.short	0x001c
        /*0074*/ 	.byte	0x00, 0xf0, 0x11, 0x00


	//----- nvinfo : EIATTR_KPARAM_INFO
	.align		4
.L_59:
        /*0078*/ 	.byte	0x04, 0x17
        /*007a*/ 	.short	(.L_61 - .L_60)
.L_60:
        /*007c*/ 	.word	0x00000000
        /*0080*/ 	.short	0x0003
        /*0082*/ 	.short	0x0018
        /*0084*/ 	.byte	0x00, 0xf0, 0x11, 0x00


	//----- nvinfo : EIATTR_KPARAM_INFO
	.align		4
.L_61:
        /*0088*/ 	.byte	0x04, 0x17
        /*008a*/ 	.short	(.L_63 - .L_62)
.L_62:
        /*008c*/ 	.word	0x00000000
        /*0090*/ 	.short	0x0002
        /*0092*/ 	.short	0x0010
        /*0094*/ 	.byte	0x00, 0xf0, 0x21, 0x00


	//----- nvinfo : EIATTR_KPARAM_INFO
	.align		4
.L_63:
        /*0098*/ 	.byte	0x04, 0x17
        /*009a*/ 	.short	(.L_65 - .L_64)
.L_64:
        /*009c*/ 	.word	0x00000000
        /*00a0*/ 	.short	0x0001
        /*00a2*/ 	.short	0x0008
        /*00a4*/ 	.byte	0x00, 0xf0, 0x21, 0x00


	//----- nvinfo : EIATTR_KPARAM_INFO
	.align		4
.L_65:
        /*00a8*/ 	.byte	0x04, 0x17
        /*00aa*/ 	.short	(.L_67 - .L_66)
.L_66:
        /*00ac*/ 	.word	0x00000000
        /*00b0*/ 	.short	0x0000
        /*00b2*/ 	.short	0x0000
        /*00b4*/ 	.byte	0x00, 0xf0, 0x21, 0x00


	//----- nvinfo : EIATTR_SPARSE_MMA_MASK
	.align		4
.L_67:
        /*00b8*/ 	.byte	0x03, 0x50
        /*00ba*/ 	.short	0x0000


	//----- nvinfo : EIATTR_MAXREG_COUNT
	.align		4
        /*00bc*/ 	.byte	0x03, 0x1b
        /*00be*/ 	.short	0x00ff


	//----- nvinfo : EIATTR_MERCURY_ISA_VERSION
	.align		4
        /*00c0*/ 	.byte	0x03, 0x5f
        /*00c2*/ 	.short	0x0101


	//----- nvinfo : EIATTR_EXIT_INSTR_OFFSETS
	.align		4
        /*00c4*/ 	.byte	0x04, 0x1c
        /*00c6*/ 	.short	(.L_69 - .L_68)


	//   ....[0]....
.L_68:
        /*00c8*/ 	.word	0x000002a0


	//   ....[1]....
        /*00cc*/ 	.word	0x00000340


	//   ....[2]....
        /*00d0*/ 	.word	0x000008f0


	//   ....[3]....
        /*00d4*/ 	.word	0x00000960


	//   ....[4]....
        /*00d8*/ 	.word	0x000009e0


	//----- nvinfo : EIATTR_CRS_STACK_SIZE
	.align		4
.L_69:
        /*00dc*/ 	.byte	0x04, 0x1e
        /*00de*/ 	.short	(.L_71 - .L_70)
.L_70:
        /*00e0*/ 	.word	0x00000000


	//----- nvinfo : EIATTR_CBANK_PARAM_SIZE
	.align		4
.L_71:
        /*00e4*/ 	.byte	0x03, 0x19
        /*00e6*/ 	.short	0x0048


	//----- nvinfo : EIATTR_PARAM_CBANK
	.align		4
        /*00e8*/ 	.byte	0x04, 0x0a
        /*00ea*/ 	.short	(.L_73 - .L_72)
	.align		4
.L_72:
        /*00ec*/ 	.word	index@(.nv.constant0._ZN17fastertransformer13ban_bad_wordsI6__halfEEvPT_PKiS5_iiS5_mbiim)
        /*00f0*/ 	.short	0x0210
        /*00f2*/ 	.short	0x0048


	//----- nvinfo : EIATTR_SW_WAR
	.align		4
.L_73:
        /*00f4*/ 	.byte	0x04, 0x36
        /*00f6*/ 	.short	(.L_75 - .L_74)
.L_74:
        /*00f8*/ 	.word	0x00000008
.L_75:


//--------------------- .nv.callgraph             --------------------------
	.section	.nv.callgraph,"",@"SHT_CUDA_CALLGRAPH"
	.align	4
	.sectionentsize	8
	.align		4
        /*0000*/ 	.word	0x00000000
	.align		4
        /*0004*/ 	.word	0xffffffff
	.align		4
        /*0008*/ 	.word	0x00000000
	.align		4
        /*000c*/ 	.word	0xfffffffe
	.align		4
        /*0010*/ 	.word	0x00000000
	.align		4
        /*0014*/ 	.word	0xfffffffd
	.align		4
        /*0018*/ 	.word	0x00000000
	.align		4
        /*001c*/ 	.word	0xfffffffc


//--------------------- .text._ZN17fastertransformer13ban_bad_wordsIfEEvPT_PKiS4_iiS4_mbiim --------------------------
	.section	.text._ZN17fastertransformer13ban_bad_wordsIfEEvPT_PKiS4_iiS4_mbiim,"ax",@progbits
	.align	128
        .global         _ZN17fastertransformer13ban_bad_wordsIfEEvPT_PKiS4_iiS4_mbiim
        .type           _ZN17fastertransformer13ban_bad_wordsIfEEvPT_PKiS4_iiS4_mbiim,@function
        .size           _ZN17fastertransformer13ban_bad_wordsIfEEvPT_PKiS4_iiS4_mbiim,(.L_x_16 - _ZN17fastertransformer13ban_bad_wordsIfEEvPT_PKiS4_iiS4_mbiim)
        .other          _ZN17fastertransformer13ban_bad_wordsIfEEvPT_PKiS4_iiS4_mbiim,@"STO_CUDA_ENTRY STV_DEFAULT"
_ZN17fastertransformer13ban_bad_wordsIfEEvPT_PKiS4_iiS4_mbiim:
.text._ZN17fastertransformer13ban_bad_wordsIfEEvPT_PKiS4_iiS4_mbiim:
[----:B------:R-:W-:Y:S08]  /*0000*/  LDC R1, c[0x0][0x28] ;  /* 0x00000a00ff017b82 */ /* 0x000ff00000000800 */
[----:B------:R-:W0:Y:S01]  /*0010*/  LDC R5, c[0x0][0x22c] ;  /* 0x00008b00ff057b82 */ /* 0x000e220000000800 */
[----:B------:R-:W-:Y:S01]  /*0020*/  ULDC UR4, c[0x0][0x0] ;  /* 0x0000000000047ab9 */ /* 0x000fe20000000800 */
[----:B------:R-:W-:-:S06]  /*0030*/  ULDC.64 UR8, c[0x0][0x238] ;  /* 0x00008e0000087ab9 */ /* 0x000fcc0000000a00 */
[----:B------:R-:W1:Y:S08]  /*0040*/  S2UR UR6, SR_CTAID.Y ;  /* 0x00000000000679c3 */ /* 0x000e700000002600 */
[----:B------:R-:W2:Y:S01]  /*0050*/  LDC.U8 R10, c[0x0][0x240] ;  /* 0x00009000ff0a7b82 */ /* 0x000ea20000000000 */
[----:B0-----:R-:W0:Y:S01]  /*0060*/  I2F.U32.RP R4, R5 ;  /* 0x0000000500047306 */ /* 0x001e220000209000 */
[----:B------:R-:W-:-:S07]  /*0070*/  ISETP.NE.U32.AND P2, PT, R5, RZ, PT ;  /* 0x000000ff0500720c */ /* 0x000fce0003f45070 */
[----:B0-----:R-:W0:Y:S01]  /*0080*/  MUFU.RCP R4, R4 ;  /* 0x0000000400047308 */ /* 0x001e220000001000 */
[----:B--2---:R-:W-:Y:S01]  /*0090*/  PRMT R10, R10, 0x8880, RZ ;  /* 0x000088800a0a7816 */ /* 0x004fe200000000ff */
[----:B0-----:R-:W-:-:S06]  /*00a0*/  VIADD R2, R4, 0xffffffe ;  /* 0x0ffffffe04027836 */ /* 0x001fcc0000000000 */
[----:B------:R0:W2:Y:S02]  /*00b0*/  F2I.FTZ.U32.TRUNC.NTZ R3, R2 ;  /* 0x0000000200037305 */ /* 0x0000a4000021f000 */
[----:B0-----:R-:W-:Y:S02]  /*00c0*/  IMAD.MOV.U32 R2, RZ, RZ, RZ ;  /* 0x000000ffff027224 */ /* 0x001fe400078e00ff */
[----:B--2---:R-:W-:-:S04]  /*00d0*/  IMAD.MOV R0, RZ, RZ, -R3 ;  /* 0x000000ffff007224 */ /* 0x004fc800078e0a03 */
[----:B------:R-:W-:-:S04]  /*00e0*/  IMAD R7, R0, R5, RZ ;  /* 0x0000000500077224 */ /* 0x000fc800078e02ff */
[----:B------:R-:W-:Y:S02]  /*00f0*/  IMAD.HI.U32 R0, R3, R7, R2 ;  /* 0x0000000703007227 */ /* 0x000fe400078e0002 */
[----:B------:R-:W0:Y:S01]  /*0100*/  S2R R7, SR_TID.X ;  /* 0x0000000000077919 */ /* 0x000e220000002100 */
[----:B------:R-:W2:Y:S03]  /*0110*/  LDC.64 R2, c[0x0][0x230] ;  /* 0x00008c00ff027b82 */ /* 0x000ea60000000a00 */
[----:B-1----:R-:W-:-:S04]  /*0120*/  IMAD.HI.U32 R0, R0, UR6, RZ ;  /* 0x0000000600007c27 */ /* 0x002fc8000f8e00ff */
[----:B------:R-:W-:-:S04]  /*0130*/  IMAD.MOV R6, RZ, RZ, -R0 ;  /* 0x000000ffff067224 */ /* 0x000fc800078e0a00 */
[----:B------:R-:W-:Y:S02]  /*0140*/  IMAD R4, R5, R6, UR6 ;  /* 0x0000000605047e24 */ /* 0x000fe4000f8e0206 */
[----:B------:R-:W0:Y:S03]  /*0150*/  S2R R6, SR_CTAID.X ;  /* 0x0000000000067919 */ /* 0x000e260000002500 */
[----:B------:R-:W-:-:S13]  /*0160*/  ISETP.GE.U32.AND P0, PT, R4, R5, PT ;  /* 0x000000050400720c */ /* 0x000fda0003f06070 */
[----:B------:R-:W-:Y:S02]  /*0170*/  @P0 IMAD.IADD R4, R4, 0x1, -R5 ;  /* 0x0000000104040824 */ /* 0x000fe400078e0a05 */
[----:B------:R-:W-:-:S03]  /*0180*/  @P0 VIADD R0, R0, 0x1 ;  /* 0x0000000100000836 */ /* 0x000fc60000000000 */
[----:B------:R-:W-:Y:S01]  /*0190*/  ISETP.GE.U32.AND P1, PT, R4, R5, PT ;  /* 0x000000050400720c */ /* 0x000fe20003f26070 */
[----:B0-----:R-:W-:-:S12]  /*01a0*/  IMAD R4, R6, UR4, R7 ;  /* 0x0000000406047c24 */ /* 0x001fd8000f8e0207 */
[----:B------:R-:W-:Y:S01]  /*01b0*/  @P1 VIADD R0, R0, 0x1 ;  /* 0x0000000100001836 */ /* 0x000fe20000000000 */
[----:B------:R-:W-:Y:S02]  /*01c0*/  @!P2 LOP3.LUT R0, RZ, R5, RZ, 0x33, !PT ;  /* 0x00000005ff00a212 */ /* 0x000fe400078e33ff */
[----:B------:R-:W-:Y:S02]  /*01d0*/  ISETP.GE.U32.AND P0, PT, R4, UR8, PT ;  /* 0x0000000804007c0c */ /* 0x000fe4000bf06070 */
[----:B------:R-:W-:Y:S01]  /*01e0*/  SHF.R.S32.HI R9, RZ, 0x1f, R4 ;  /* 0x0000001fff097819 */ /* 0x000fe20000011404 */
[----:B------:R-:W-:-:S03]  /*01f0*/  IMAD.SHL.U32 R8, R0, 0x2, RZ ;  /* 0x0000000200087824 */ /* 0x000fc600078e00ff */
[----:B------:R-:W-:Y:S02]  /*0200*/  ISETP.GE.U32.AND.EX P0, PT, R9, UR9, PT, P0 ;  /* 0x0000000909007c0c */ /* 0x000fe4000bf06100 */
[----:B------:R-:W-:-:S05]  /*0210*/  SHF.R.S32.HI R6, RZ, 0x1f, R8 ;  /* 0x0000001fff067819 */ /* 0x000fca0000011408 */
[----:B------:R-:W-:Y:S02]  /*0220*/  IMAD R11, R6, UR8, RZ ;  /* 0x00000008060b7c24 */ /* 0x000fe4000f8e02ff */
[----:B------:R-:W-:-:S04]  /*0230*/  IMAD.WIDE.U32 R6, R8, UR8, RZ ;  /* 0x0000000808067c25 */ /* 0x000fc8000f8e00ff */
[----:B------:R-:W-:Y:S01]  /*0240*/  IMAD R13, R8, UR9, R11 ;  /* 0x00000009080d7c24 */ /* 0x000fe2000f8e020b */
[----:B--2---:R-:W-:Y:S01]  /*0250*/  LEA R11, P2, R6, R2, 0x2 ;  /* 0x00000002060b7211 */ /* 0x004fe200078410ff */
[----:B------:R-:W-:Y:S02]  /*0260*/  IMAD.MOV.U32 R8, RZ, RZ, R10 ;  /* 0x000000ffff087224 */ /* 0x000fe400078e000a */
[----:B------:R-:W-:-:S03]  /*0270*/  IMAD.IADD R7, R7, 0x1, R13 ;  /* 0x0000000107077824 */ /* 0x000fc600078e020d */
[----:B------:R-:W-:Y:S02]  /*0280*/  ISETP.NE.AND P1, PT, R8, RZ, PT ;  /* 0x000000ff0800720c */ /* 0x000fe40003f25270 */
[----:B------:R-:W-:Y:S01]  /*0290*/  LEA.HI.X R6, R6, R3, R7, 0x2, P2 ;  /* 0x0000000306067211 */ /* 0x000fe200010f1407 */
[----:B------:R-:W-:Y:S10]  /*02a0*/  @P0 EXIT ;  /* 0x000000000000094d */ /* 0x000ff40003800000 */
[----:B------:R-:W-:Y:S01]  /*02b0*/  IADD3 R7, P0, R4, UR8, RZ ;  /* 0x0000000804077c10 */ /* 0x000fe2000ff1e0ff */
[----:B------:R-:W-:Y:S01]  /*02c0*/  ULDC.64 UR4, c[0x0][0x208] ;  /* 0x0000820000047ab9 */ /* 0x000fe20000000a00 */
[----:B------:R-:W-:Y:S02]  /*02d0*/  SEL R2, R11, R2, !P1 ;  /* 0x000000020b027207 */ /* 0x000fe40004800000 */
[----:B------:R-:W-:Y:S02]  /*02e0*/  IADD3.X R9, R9, UR9, RZ, P0, !PT ;  /* 0x0000000909097c10 */ /* 0x000fe400087fe4ff */
[----:B------:R-:W-:Y:S02]  /*02f0*/  SEL R3, R6, R3, !P1 ;  /* 0x0000000306037207 */ /* 0x000fe40004800000 */
[----:B------:R-:W-:-:S04]  /*0300*/  LEA R10, P0, R7, R2, 0x2 ;  /* 0x00000002070a7211 */ /* 0x000fc800078010ff */
[----:B------:R-:W-:-:S05]  /*0310*/  LEA.HI.X R11, R7, R3, R9, 0x2, P0 ;  /* 0x00000003070b7211 */ /* 0x000fca00000f1409 */
[----:B------:R-:W2:Y:S02]  /*0320*/  LDG.E R6, desc[UR4][R10.64] ;  /* 0x000000040a067981 */ /* 0x000ea4000c1e1900 */
[----:B--2---:R-:W-:-:S13]  /*0330*/  ISETP.GE.AND P0, PT, R6, RZ, PT ;  /* 0x000000ff0600720c */ /* 0x004fda0003f06270 */
[----:B------:R-:W-:Y:S05]  /*0340*/  @!P0 EXIT ;  /* 0x000000000000894d */ /* 0x000fea0003800000 */
[----:B------:R-:W-:Y:S01]  /*0350*/  ISETP.GE.AND P0, PT, R4, 0x1, PT ;  /* 0x000000010400780c */ /* 0x000fe20003f06270 */
[----:B------:R-:W-:Y:S01]  /*0360*/  IMAD R16, R0, R5, RZ ;  /* 0x0000000500107224 */ /* 0x000fe200078e02ff */
[----:B------:R-:W-:Y:S01]  /*0370*/  BSSY B0, `(.L_x_0) ;  /* 0x0000005000007945 */ /* 0x000fe20003800000 */
[----:B------:R-:W-:-:S03]  /*0380*/  IMAD.MOV.U32 R7, RZ, RZ, RZ ;  /* 0x000000ffff077224 */ /* 0x000fc600078e00ff */
[----:B------:R-:W-:-:S07]  /*0390*/  IADD3 R9, -R16, UR6, RZ ;  /* 0x0000000610097c10 */ /* 0x000fce000fffe1ff */
[----:B------:R-:W-:Y:S05]  /*03a0*/  @!P0 BRA `(.L_x_1) ;  /* 0x0000000000048947 */ /* 0x000fea0003800000 */
[----:B------:R0:W5:Y:S02]  /*03b0*/  LDG.E R7, desc[UR4][R10.64+-0x4] ;  /* 0xfffffc040a077981 */ /* 0x000164000c1e1900 */
.L_x_1:
[----:B------:R-:W-:Y:S05]  /*03c0*/  BSYNC B0 ;  /* 0x0000000000007941 */ /* 0x000fea0003800000 */
.L_x_0:
[----:B0----5:R-:W-:Y:S01]  /*03d0*/  IMAD.IADD R10, R6, 0x1, -R7 ;  /* 0x00000001060a7824 */ /* 0x021fe200078e0a07 */
[----:B------:R-:W-:Y:S01]  /*03e0*/  ULDC.64 UR8, c[0x0][0x250] ;  /* 0x0000940000087ab9 */ /* 0x000fe20000000a00 */
[----:B------:R-:W-:Y:S01]  /*03f0*/  ULDC UR16, c[0x0][0x22c] ;  /* 0x00008b0000107ab9 */ /* 0x000fe20000000800 */
[----:B------:R-:W-:Y:S01]  /*0400*/  ULDC.64 UR10, c[0x0][0x218] ;  /* 0x00008600000a7ab9 */ /* 0x000fe20000000a00 */
[C---:B------:R-:W-:Y:S01]  /*0410*/  VIADD R8, R10.reuse, 0xffffffff ;  /* 0xffffffff0a087836 */ /* 0x040fe20000000000 */
[----:B------:R-:W-:Y:S01]  /*0420*/  ISETP.NE.AND P1, PT, R10, 0x1, PT ;  /* 0x000000010a00780c */ /* 0x000fe20003f25270 */
[----:B------:R-:W-:Y:S01]  /*0430*/  ULDC.64 UR14, c[0x0][0x218] ;  /* 0x00008600000e7ab9 */ /* 0x000fe20000000a00 */
[----:B------:R-:W-:Y:S01]  /*0440*/  ULDC.64 UR12, c[0x0][0x220] ;  /* 0x00008800000c7ab9 */ /* 0x000fe20000000a00 */
[----:B------:R-:W-:Y:S01]  /*0450*/  BSSY B0, `(.L_x_2) ;  /* 0x0000047000007945 */ /* 0x000fe20003800000 */
[----:B------:R-:W-:Y:S02]  /*0460*/  ISETP.GT.U32.AND P0, PT, R8, UR8, PT ;  /* 0x0000000808007c0c */ /* 0x000fe4000bf04070 */
[----:B------:R-:W-:-:S02]  /*0470*/  SHF.R.S32.HI R11, RZ, 0x1f, R8 ;  /* 0x0000001fff0b7819 */ /* 0x000fc40000011408 */
[----:B------:R-:W-:Y:S02]  /*0480*/  SEL R4, RZ, 0x1, P1 ;  /* 0x00000001ff047807 */ /* 0x000fe40000800000 */
[----:B------:R-:W-:Y:S02]  /*0490*/  ISETP.GT.U32.AND.EX P0, PT, R11, UR9, PT, P0 ;  /* 0x000000090b007c0c */ /* 0x000fe4000bf04100 */
[----:B------:R-:W-:Y:S02]  /*04a0*/  PRMT R17, R4, 0x7610, R17 ;  /* 0x0000761004117816 */ /* 0x000fe40000000011 */
[----:B------:R-:W-:-:S13]  /*04b0*/  ISETP.LT.OR P0, PT, R10, 0x2, P0 ;  /* 0x000000020a00780c */ /* 0x000fda0000701670 */
[----:B------:R-:W-:Y:S05]  /*04c0*/  @P0 BRA `(.L_x_3) ;  /* 0x0000000000fc0947 */ /* 0x000fea0003800000 */
[----:B------:R-:W-:Y:S01]  /*04d0*/  ISETP.GT.AND P0, PT, R5, 0x1, PT ;  /* 0x000000010500780c */ /* 0x000fe20003f04270 */
[----:B------:R-:W-:Y:S01]  /*04e0*/  ULDC UR7, c[0x0][0x244] ;  /* 0x0000910000077ab9 */ /* 0x000fe20000000800 */
[----:B------:R-:W-:Y:S01]  /*04f0*/  IADD3 R8, P1, -R8, UR8, RZ ;  /* 0x0000000808087c10 */ /* 0x000fe2000ff3e1ff */
[----:B------:R-:W-:Y:S02]  /*0500*/  USHF.R.S32.HI UR6, URZ, 0x1f, UR7 ;  /* 0x0000001f3f067899 */ /* 0x000fe40008011407 */
[----:B------:R-:W-:Y:S01]  /*0510*/  IADD3 R14, P2, R16, UR7, RZ ;  /* 0x00000007100e7c10 */ /* 0x000fe2000ff5e0ff */
[----:B------:R-:W-:Y:S01]  /*0520*/  VIADD R10, R10, 0xfffffffe ;  /* 0xfffffffe0a0a7836 */ /* 0x000fe20000000000 */
[----:B------:R-:W-:Y:S01]  /*0530*/  ULDC UR7, c[0x0][0x228] ;  /* 0x00008a0000077ab9 */ /* 0x000fe20000000800 */
[----:B------:R-:W-:Y:S01]  /*0540*/  IADD3.X R11, ~R11, UR9, RZ, P1, !PT ;  /* 0x000000090b0b7c10 */ /* 0x000fe20008ffe5ff */
[----:B------:R-:W-:Y:S01]  /*0550*/  IMAD.WIDE R4, R5, UR7, RZ ;  /* 0x0000000705047c25 */ /* 0x000fe2000f8e02ff */
[----:B------:R-:W-:-:S03]  /*0560*/  LEA.HI.X.SX32 R16, R16, UR6, 0x1, P2 ;  /* 0x0000000610107c11 */ /* 0x000fc600090f0eff */
[----:B------:R-:W-:Y:S05]  /*0570*/  @P0 BRA `(.L_x_4) ;  /* 0x0000000000580947 */ /* 0x000fea0003800000 */
[----:B------:R-:W-:-:S04]  /*0580*/  IADD3 R12, P0, R9, R14, RZ ;  /* 0x0000000e090c7210 */ /* 0x000fc80007f1e0ff */
[----:B------:R-:W-:-:S09]  /*0590*/  LEA.HI.X.SX32 R13, R9, R16, 0x1, P0 ;  /* 0x00000010090d7211 */ /* 0x000fd200000f0eff */
.L_x_5:
[C---:B------:R-:W-:Y:S01]  /*05a0*/  IADD3 R17, P0, R10.reuse, R8, RZ ;  /* 0x000000080a117210 */ /* 0x040fe20007f1e0ff */
[----:B------:R-:W-:-:S03]  /*05b0*/  IMAD.IADD R19, R10, 0x1, R7 ;  /* 0x000000010a137824 */ /* 0x000fc600078e0207 */
[----:B------:R-:W-:Y:S01]  /*05c0*/  LEA.HI.X.SX32 R15, R10, R11, 0x1, P0 ;  /* 0x0000000b0a0f7211 */ /* 0x000fe200000f0eff */
[-C--:B------:R-:W-:Y:S02]  /*05d0*/  IMAD R14, R5, R17.reuse, RZ ;  /* 0x00000011050e7224 */ /* 0x080fe400078e02ff */
[----:B------:R-:W-:-:S04]  /*05e0*/  IMAD.WIDE.U32 R16, R4, R17, R12 ;  /* 0x0000001104107225 */ /* 0x000fc800078e000c */
[----:B------:R-:W-:Y:S01]  /*05f0*/  IMAD R15, R4, R15, R14 ;  /* 0x0000000f040f7224 */ /* 0x000fe200078e020e */
[----:B------:R-:W-:Y:S01]  /*0600*/  LEA R14, P0, R16, UR10, 0x2 ;  /* 0x0000000a100e7c11 */ /* 0x000fe2000f8010ff */
[----:B------:R-:W-:-:S04]  /*0610*/  IMAD.WIDE R18, R19, 0x4, R2 ;  /* 0x0000000413127825 */ /* 0x000fc800078e0202 */
[----:B------:R-:W-:Y:S02]  /*0620*/  IMAD.IADD R15, R17, 0x1, R15 ;  /* 0x00000001110f7824 */ /* 0x000fe400078e020f */
[----:B------:R-:W2:Y:S03]  /*0630*/  LDG.E R18, desc[UR4][R18.64] ;  /* 0x0000000412127981 */ /* 0x000ea6000c1e1900 */
[----:B------:R-:W-:-:S06]  /*0640*/  LEA.HI.X R15, R16, UR11, R15, 0x2, P0 ;  /* 0x0000000b100f7c11 */ /* 0x000fcc00080f140f */
[----:B------:R-:W2:Y:S01]  /*0650*/  LDG.E R15, desc[UR4][R14.64] ;  /* 0x000000040e0f7981 */ /* 0x000ea2000c1e1900 */
[----:B------:R-:W-:Y:S02]  /*0660*/  PRMT R17, RZ, 0x7610, R17 ;  /* 0x00007610ff117816 */ /* 0x000fe40000000011 */
[----:B--2---:R-:W-:-:S13]  /*0670*/  ISETP.NE.AND P0, PT, R15, R18, PT ;  /* 0x000000120f00720c */ /* 0x004fda0003f05270 */
[----:B------:R-:W-:Y:S05]  /*0680*/  @P0 BRA `(.L_x_3) ;  /* 0x00000000008c0947 */ /* 0x000fea0003800000 */
[C---:B------:R-:W-:Y:S01]  /*0690*/  ISETP.GT.AND P0, PT, R10.reuse, RZ, PT ;  /* 0x000000ff0a00720c */ /* 0x040fe20003f04270 */
[----:B------:R-:W-:-:S12]  /*06a0*/  VIADD R10, R10, 0xffffffff ;  /* 0xffffffff0a0a7836 */ /* 0x000fd80000000000 */
[----:B------:R-:W-:Y:S05]  /*06b0*/  @P0 BRA `(.L_x_5) ;  /* 0xfffffffc00b80947 */ /* 0x000fea000383ffff */
[----:B------:R-:W-:Y:S01]  /*06c0*/  IMAD.MOV.U32 R17, RZ, RZ, 0x1 ;  /* 0x00000001ff117424 */ /* 0x000fe200078e00ff */
[----:B------:R-:W-:Y:S06]  /*06d0*/  BRA `(.L_x_3) ;  /* 0x0000000000787947 */ /* 0x000fec0003800000 */
.L_x_4:
[----:B------:R-:W-:-:S07]  /*06e0*/  IMAD.MOV.U32 R13, RZ, RZ, R9 ;  /* 0x000000ffff0d7224 */ /* 0x000fce00078e0009 */
.L_x_6:
[C---:B------:R-:W-:Y:S01]  /*06f0*/  IADD3 R12, P1, R13.reuse, R14, RZ ;  /* 0x0000000e0d0c7210 */ /* 0x040fe20007f3e0ff */
[C---:B------:R-:W-:Y:S01]  /*0700*/  IMAD.IADD R19, R10.reuse, 0x1, R7 ;  /* 0x000000010a137824 */ /* 0x040fe200078e0207 */
[C---:B------:R-:W-:Y:S02]  /*0710*/  IADD3 R15, P0, R10.reuse, R8, RZ ;  /* 0x000000080a0f7210 */ /* 0x040fe40007f1e0ff */
[----:B------:R-:W-:Y:S02]  /*0720*/  LEA.HI.X.SX32 R13, R13, R16, 0x1, P1 ;  /* 0x000000100d0d7211 */ /* 0x000fe400008f0eff */
[----:B------:R-:W-:Y:S01]  /*0730*/  LEA.HI.X.SX32 R17, R10, R11, 0x1, P0 ;  /* 0x0000000b0a117211 */ /* 0x000fe200000f0eff */
[-C--:B------:R-:W-:Y:S02]  /*0740*/  IMAD R18, R5, R15.reuse, RZ ;  /* 0x0000000f05127224 */ /* 0x080fe400078e02ff */
[----:B------:R-:W-:-:S04]  /*0750*/  IMAD.WIDE.U32 R12, R4, R15, R12 ;  /* 0x0000000f040c7225 */ /* 0x000fc800078e000c */
[----:B------:R-:W-:Y:S02]  /*0760*/  IMAD R17, R4, R17, R18 ;  /* 0x0000001104117224 */ /* 0x000fe400078e0212 */
[----:B------:R-:W-:Y:S02]  /*0770*/  IMAD.SHL.U32 R20, R12, 0x4, RZ ;  /* 0x000000040c147824 */ /* 0x000fe400078e00ff */
[----:B------:R-:W-:Y:S02]  /*0780*/  IMAD.IADD R13, R13, 0x1, R17 ;  /* 0x000000010d0d7824 */ /* 0x000fe400078e0211 */
[----:B------:R-:W-:-:S03]  /*0790*/  IMAD.WIDE R18, R19, 0x4, R2 ;  /* 0x0000000413127825 */ /* 0x000fc600078e0202 */
[----:B------:R-:W-:Y:S02]  /*07a0*/  SHF.L.U64.HI R15, R12, 0x2, R13 ;  /* 0x000000020c0f7819 */ /* 0x000fe4000001020d */
[----:B------:R-:W-:Y:S01]  /*07b0*/  IADD3 R12, P0, R20, UR14, RZ ;  /* 0x0000000e140c7c10 */ /* 0x000fe2000ff1e0ff */
[----:B------:R-:W2:Y:S03]  /*07c0*/  LDG.E R18, desc[UR4][R18.64] ;  /* 0x0000000412127981 */ /* 0x000ea6000c1e1900 */
[----:B------:R-:W-:-:S06]  /*07d0*/  IADD3.X R13, R15, UR15, RZ, P0, !PT ;  /* 0x0000000f0f0d7c10 */ /* 0x000fcc00087fe4ff */
[----:B------:R-:W2:Y:S01]  /*07e0*/  LDG.E R13, desc[UR4][R12.64] ;  /* 0x000000040c0d7981 */ /* 0x000ea2000c1e1900 */
[----:B------:R-:W-:Y:S02]  /*07f0*/  PRMT R17, RZ, 0x7610, R17 ;  /* 0x00007610ff117816 */ /* 0x000fe40000000011 */
[----:B--2---:R-:W-:-:S13]  /*0800*/  ISETP.NE.AND P0, PT, R13, R18, PT ;  /* 0x000000120d00720c */ /* 0x004fda0003f05270 */
[----:B------:R-:W-:Y:S05]  /*0810*/  @P0 BRA `(.L_x_3) ;  /* 0x0000000000280947 */ /* 0x000fea0003800000 */
[----:B------:R-:W-:-:S04]  /*0820*/  IADD3 R12, P0, R20, UR12, RZ ;  /* 0x0000000c140c7c10 */ /* 0x000fc8000ff1e0ff */
[----:B------:R-:W-:-:S06]  /*0830*/  IADD3.X R13, R15, UR13, RZ, P0, !PT ;  /* 0x0000000d0f0d7c10 */ /* 0x000fcc00087fe4ff */
[----:B------:R-:W2:Y:S02]  /*0840*/  LDG.E R13, desc[UR4][R12.64] ;  /* 0x000000040c0d7981 */ /* 0x000ea4000c1e1900 */
[----:B--2---:R-:W-:-:S04]  /*0850*/  ISETP.GE.AND P0, PT, R13, UR16, PT ;  /* 0x000000100d007c0c */ /* 0x004fc8000bf06270 */
[----:B------:R-:W-:-:S13]  /*0860*/  ISETP.LT.OR P0, PT, R13, RZ, P0 ;  /* 0x000000ff0d00720c */ /* 0x000fda0000701670 */
[----:B------:R-:W-:Y:S05]  /*0870*/  @P0 BRA `(.L_x_3) ;  /* 0x0000000000100947 */ /* 0x000fea0003800000 */
[C---:B------:R-:W-:Y:S01]  /*0880*/  ISETP.GT.AND P0, PT, R10.reuse, RZ, PT ;  /* 0x000000ff0a00720c */ /* 0x040fe20003f04270 */
[----:B------:R-:W-:-:S12]  /*0890*/  VIADD R10, R10, 0xffffffff ;  /* 0xffffffff0a0a7836 */ /* 0x000fd80000000000 */
[----:B------:R-:W-:Y:S05]  /*08a0*/  @P0 BRA `(.L_x_6) ;  /* 0xfffffffc00900947 */ /* 0x000fea000383ffff */
[----:B------:R-:W-:-:S07]  /*08b0*/  IMAD.MOV.U32 R17, RZ, RZ, 0x1 ;  /* 0x00000001ff117424 */ /* 0x000fce00078e00ff */
.L_x_3:
[----:B------:R-:W-:Y:S05]  /*08c0*/  BSYNC B0 ;  /* 0x0000000000007941 */ /* 0x000fea0003800000 */
.L_x_2:
[----:B------:R-:W-:-:S04]  /*08d0*/  PRMT R4, R17, 0x9910, RZ ;  /* 0x0000991011047816 */ /* 0x000fc800000000ff */
[----:B------:R-:W-:-:S13]  /*08e0*/  ISETP.NE.AND P0, PT, R4, RZ, PT ;  /* 0x000000ff0400720c */ /* 0x000fda0003f05270 */
[----:B------:R-:W-:Y:S05]  /*08f0*/  @!P0 EXIT ;  /* 0x000000000000894d */ /* 0x000fea0003800000 */
[----:B------:R-:W-:Y:S01]  /*0900*/  VIADD R5, R6, 0xffffffff ;  /* 0xffffffff06057836 */ /* 0x000fe20000000000 */
[----:B------:R-:W-:-:S03]  /*0910*/  ULDC UR6, c[0x0][0x248] ;  /* 0x0000920000067ab9 */ /* 0x000fc60000000800 */
[----:B------:R-:W-:-:S05]  /*0920*/  IMAD.WIDE R2, R5, 0x4, R2 ;  /* 0x0000000405027825 */ /* 0x000fca00078e0202 */
[----:B------:R-:W2:Y:S02]  /*0930*/  LDG.E R4, desc[UR4][R2.64] ;  /* 0x0000000402047981 */ /* 0x000ea4000c1e1900 */
[----:B--2---:R-:W-:-:S04]  /*0940*/  ISETP.GE.AND P0, PT, R4, UR6, PT ;  /* 0x0000000604007c0c */ /* 0x004fc8000bf06270 */
[----:B------:R-:W-:-:S13]  /*0950*/  ISETP.LT.OR P0, PT, R4, 0x1, P0 ;  /* 0x000000010400780c */ /* 0x000fda0000701670 */
[----:B------:R-:W-:Y:S05]  /*0960*/  @P0 EXIT ;  /* 0x000000000000094d */ /* 0x000fea0003800000 */
[----:B------:R-:W0:Y:S08]  /*0970*/  LDC R5, c[0x0][0x22c] ;  /* 0x00008b00ff057b82 */ /* 0x000e300000000800 */
[----:B------:R-:W1:Y:S01]  /*0980*/  LDC.64 R2, c[0x0][0x210] ;  /* 0x00008400ff027b82 */ /* 0x000e620000000a00 */
[----:B0-----:R-:W-:Y:S02]  /*0990*/  IMAD R9, R0, R5, R9 ;  /* 0x0000000500097224 */ /* 0x001fe400078e0209 */
[----:B------:R-:W-:-:S02]  /*09a0*/  IMAD.MOV.U32 R5, RZ, RZ, -0x800000 ;  /* 0xff800000ff057424 */ /* 0x000fc400078e00ff */
[----:B------:R-:W-:-:S04]  /*09b0*/  IMAD R9, R9, UR6, R4 ;  /* 0x0000000609097c24 */ /* 0x000fc8000f8e0204 */
[----:B-1----:R-:W-:-:S05]  /*09c0*/  IMAD.WIDE R2, R9, 0x4, R2 ;  /* 0x0000000409027825 */ /* 0x002fca00078e0202 */
[----:B------:R-:W-:Y:S01]  /*09d0*/  STG.E desc[UR4][R2.64], R5 ;  /* 0x0000000502007986 */ /* 0x000fe2000c101904 */
[----:B------:R-:W-:Y:S05]  /*09e0*/  EXIT ;  /* 0x000000000000794d */ /* 0x000fea0003800000 */
.L_x_7:
[----:B------:R-:W-:-:S00]  /*09f0*/  BRA `(.L_x_7) ;  /* 0xfffffffc00fc7947 */ /* 0x000fc0000383ffff */
[----:B------:R-:W-:-:S00]  /*0a00*/  NOP ;  /* 0x0000000000007918 */ /* 0x000fc00000000000 */
[----:B------:R-:W-:-:S00]  /*0a10*/  NOP ;  /* 0x0000000000007918 */ /* 0x000fc00000000000 */
[----:B------:R-:W-:-:S00]  /*0a20*/  NOP ;  /* 0x0000000000007918 */ /* 0x000fc00000000000 */
[----:B------:R-:W-:-:S00]  /*0a30*/  NOP ;  /* 0x0000000000007918 */ /* 0x000fc00000000000 */
[----:B------:R-:W-:-:S00]  /*0a40*/  NOP ;  /* 0x0000000000007918 */ /* 0x000fc00000000000 */
[----:B------:R-:W-:-:S00]  /*0a50*/  NOP ;  /* 0x0000000000007918 */ /* 0x000fc00000000000 */
[----:B------:R-:W-:-:S00]  /*0a60*/  NOP ;  /* 0x0000000000007918 */ /* 0x000fc00000000000 */
[----:B------:R-:W-:-:S00]  /*0a70*/  NOP ;  /* 0x0000000000007918 */ /* 0x000fc00000000000 */
.L_x_16:


//--------------------- .text._ZN17fastertransformer13ban_bad_wordsI6__halfEEvPT_PKiS5_iiS5_mbiim --------------------------
	.section	.text._ZN17fastertransformer13ban_bad_wordsI6__halfEEvPT_PKiS5_iiS5_mbiim,"ax",@progbits
	.align	128
        .global         _ZN17fastertransformer13ban_bad_wordsI6__halfEEvPT_PKiS5_iiS5_mbiim
        .type           _ZN17fastertransformer13ban_bad_wordsI6__halfEEvPT_PKiS5_iiS5_mbiim,@function
        .size           _ZN17fastertransformer13ban_bad_wordsI6__halfEEvPT_PKiS5_iiS5_mbiim,(.L_x_17 - _ZN17fastertransformer13ban_bad_wordsI6__halfEEvPT_PKiS5_iiS5_mbiim)
        .other          _ZN17fastertransformer13ban_bad_wordsI6__halfEEvPT_PKiS5_iiS5_mbiim,@"STO_CUDA_ENTRY STV_DEFAULT"
_ZN17fastertransformer13ban_bad_wordsI6__halfEEvPT_PKiS5_iiS5_mbiim:
.text._ZN17fastertransformer13ban_bad_wordsI6__halfEEvPT_PKiS5_iiS5_mbiim:
        /* <DEDUP_REMOVED lines=60> */
.L_x_9:
[----:B------:R-:W-:Y:S05]  /*03c0*/  BSYNC B0 ;  /* 0x0000000000007941 */ /* 0x000fea0003800000 */
.L_x_8:
        /* <DEDUP_REMOVED lines=29> */
.L_x_13:
        /* <DEDUP_REMOVED lines=20> */
.L_x_12:
[----:B------:R-:W-:-:S07]  /*06e0*/  IMAD.MOV.U32 R13, RZ, RZ, R9 ;  /* 0x000000ffff0d7224 */ /* 0x000fce00078e0009 */
.L_x_14:
        /* <DEDUP_REMOVED lines=29> */
.L_x_11:
[----:B------:R-:W-:Y:S05]  /*08c0*/  BSYNC B0 ;  /* 0x0000000000007941 */ /* 0x000fea0003800000 */
.L_x_10:
        /* <DEDUP_REMOVED lines=13> */
[----:B------:R-:W-:-:S02]  /*09a0*/  IMAD.MOV.U32 R0, RZ, RZ, 0xfc00 ;  /* 0x0000fc00ff007424 */ /* 0x000fc400078e00ff */
[----:B------:R-:W-:-:S04]  /*09b0*/  IMAD R9, R9, UR6, R4 ;  /* 0x0000000609097c24 */ /* 0x000fc8000f8e0204 */
[----:B-1----:R-:W-:-:S05]  /*09c0*/  IMAD.WIDE R2, R9, 0x2, R2 ;  /* 0x0000000209027825 */ /* 0x002fca00078e0202 */
[----:B------:R-:W-:Y:S01]  /*09d0*/  STG.E.U16 desc[UR4][R2.64], R0 ;  /* 0x0000000002007986 */ /* 0x000fe2000c101504 */
[----:B------:R-:W-:Y:S05]  /*09e0*/  EXIT ;  /* 0x000000000000794d */ /* 0x000fea0003800000 */
.L_x_15:
        /* <DEDUP_REMOVED lines=9> */
.L_x_17:


//--------------------- .nv.shared.reserved.0     --------------------------
	.section	.nv.shared.reserved.0,"aw",@nobits
	.weak		__nv_reservedSMEM_offset_0_alias
	.size		__nv_reservedSMEM_offset_0_alias, 0, 0
	.other		__nv_reservedSMEM_offset_0_alias,@"STO_CUDA_RESERVED_SHARED STV_DEFAULT"
__nv_reservedSMEM_offset_0_alias:
	.zero		0


//--------------------- .nv.constant0._ZN17fastertransformer13ban_bad_wordsIfEEvPT_PKiS4_iiS4_mbiim --------------------------
	.section	.nv.constant0._ZN17fastertransformer13ban_bad_wordsIfEEvPT_PKiS4_iiS4_mbiim,"a",@progbits
	.sectionflags	@""
	.align	4
.nv.constant0._ZN17fastertransformer13ban_bad_wordsIfEEvPT_PKiS4_iiS4_mbiim:
	.zero		600


//--------------------- .nv.constant0._ZN17fastertransformer13ban_bad_wordsI6__halfEEvPT_PKiS5_iiS5_mbiim --------------------------
	.section	.nv.constant0._ZN17fastertransformer13ban_bad_wordsI6__halfEEvPT_PKiS5_iiS5_mbiim,"a",@progbits
	.sectionflags	@""
	.align	4
.nv.constant0._ZN17fastertransformer13ban_bad_wordsI6__halfEEvPT_PKiS5_iiS5_mbiim:
	.zero		600


//--------------------- SYMBOLS --------------------------

	.type		.nv.reservedSmem.offset0,@object
	.size		.nv.reservedSmem.offset0,0x4
